//
// Generated by NVIDIA NVVM Compiler
//
// Compiler Build ID: CL-36424714
// Cuda compilation tools, release 13.0, V13.0.88
// Based on NVVM 20.0.0
//

.version 9.0
.target sm_100
.address_size 64

	// .globl	_Z12gpuTransposePfS_ii

.visible .entry _Z12gpuTransposePfS_ii(
	.param .u64 .ptr .align 1 _Z12gpuTransposePfS_ii_param_0,
	.param .u64 .ptr .align 1 _Z12gpuTransposePfS_ii_param_1,
	.param .u32 _Z12gpuTransposePfS_ii_param_2,
	.param .u32 _Z12gpuTransposePfS_ii_param_3
)
{
	.reg .pred 	%p<4>;
	.reg .b32 	%r<15>;
	.reg .b32 	%f<2>;
	.reg .b64 	%rd<9>;

	ld.param.u64 	%rd1, [_Z12gpuTransposePfS_ii_param_0];
	ld.param.u64 	%rd2, [_Z12gpuTransposePfS_ii_param_1];
	ld.param.u32 	%r5, [_Z12gpuTransposePfS_ii_param_2];
	ld.param.u32 	%r4, [_Z12gpuTransposePfS_ii_param_3];
	mov.u32 	%r6, %ctaid.x;
	mov.u32 	%r7, %ntid.x;
	mov.u32 	%r8, %tid.x;
	mad.lo.s32 	%r1, %r6, %r7, %r8;
	mov.u32 	%r9, %ctaid.y;
	mov.u32 	%r10, %ntid.y;
	mov.u32 	%r11, %tid.y;
	mad.lo.s32 	%r12, %r9, %r10, %r11;
	setp.ge.s32 	%p1, %r1, %r4;
	setp.ge.s32 	%p2, %r12, %r5;
	or.pred  	%p3, %p1, %p2;
	@%p3 bra 	$L__BB0_2;
	cvta.to.global.u64 	%rd3, %rd1;
	cvta.to.global.u64 	%rd4, %rd2;
	mad.lo.s32 	%r13, %r4, %r12, %r1;
	mad.lo.s32 	%r14, %r5, %r1, %r12;
	mul.wide.u32 	%rd5, %r13, 4;
	add.s64 	%rd6, %rd3, %rd5;
	ld.global.f32 	%f1, [%rd6];
	mul.wide.u32 	%rd7, %r14, 4;
	add.s64 	%rd8, %rd4, %rd7;
	st.global.f32 	[%rd8], %f1;
$L__BB0_2:
	ret;

}


// ===== COMPILED SASS (sm_100) =====

	.target	sm_100

	.elftype	@"ET_EXEC"


//--------------------- .note.nv.tkinfo           --------------------------
	.section	.note.nv.tkinfo,"",@"SHT_NOTE"
	.sectionflags	@"SHF_NOTE_NV_TKINFO"
	.tkinfo
        /*0018*/ 	.word	0x00000002
        /*0030*/ 	.string	""
        /*0030*/ 	.string	"ptxas"
        /*0030*/ 	.string	"Cuda compilation tools, release 13.0, V13.0.88"
        /*0030*/ 	.string	"Build cuda_13.0.r13.0/compiler.36424714_0"
        /*0030*/ 	.string	"-arch sm_100 -m 64 "



//--------------------- .note.nv.cuinfo           --------------------------
	.section	.note.nv.cuinfo,"",@"SHT_NOTE"
	.sectionflags	@"SHF_NOTE_NV_CUINFO"
        /*0018*/ 	.short	0x0002
        /*001a*/ 	.short	0x0064
        /*001c*/ 	.short	0x0082
	.zero		2


//--------------------- .nv.info                  --------------------------
	.section	.nv.info,"",@"SHT_CUDA_INFO"
	.align	4


	//----- nvinfo : EIATTR_REGCOUNT
	.align		4
        /*0000*/ 	.byte	0x04, 0x2f
        /*0002*/ 	.short	(.L_1 - .L_0)
	.align		4
.L_0:
        /*0004*/ 	.word	index@(_Z12gpuTransposePfS_ii)
        /*0008*/ 	.word	0x0000000a


	//----- nvinfo : EIATTR_FRAME_SIZE
	.align		4
.L_1:
        /*000c*/ 	.byte	0x04, 0x11
        /*000e*/ 	.short	(.L_3 - .L_2)
	.align		4
.L_2:
        /*0010*/ 	.word	index@(_Z12gpuTransposePfS_ii)
        /*0014*/ 	.word	0x00000000


	//----- nvinfo : EIATTR_MIN_STACK_SIZE
	.align		4
.L_3:
        /*0018*/ 	.byte	0x04, 0x12
        /*001a*/ 	.short	(.L_5 - .L_4)
	.align		4
.L_4:
        /*001c*/ 	.word	index@(_Z12gpuTransposePfS_ii)
        /*0020*/ 	.word	0x00000000
.L_5:


//--------------------- .nv.compat                --------------------------
	.section	.nv.compat,"",@"SHT_CUDA_COMPAT_INFO"
	.align	4
        /*0000*/ 	.byte	0x02, 0x09, 0x00, 0x00, 0x02, 0x02, 0x01, 0x00, 0x02, 0x05, 0x05, 0x00, 0x03, 0x07, 0x01, 0x01
        /*0010*/ 	.byte	0x02, 0x03, 0x00, 0x00, 0x02, 0x06, 0x01, 0x00, 0x04, 0x0b, 0x08, 0x00, 0x09, 0x00, 0x00, 0x00
        /*0020*/ 	.byte	0x00, 0x00, 0x00, 0x00


//--------------------- .nv.info._Z12gpuTransposePfS_ii --------------------------
	.section	.nv.info._Z12gpuTransposePfS_ii,"",@"SHT_CUDA_INFO"
	.sectionflags	@""
	.align	4


	//----- nvinfo : EIATTR_CUDA_API_VERSION
	.align		4
        /*0000*/ 	.byte	0x04, 0x37
        /*0002*/ 	.short	(.L_7 - .L_6)
.L_6:
        /*0004*/ 	.word	0x00000082


	//----- nvinfo : EIATTR_KPARAM_INFO
	.align		4
.L_7:
        /*0008*/ 	.byte	0x04, 0x17
        /*000a*/ 	.short	(.L_9 - .L_8)
.L_8:
        /*000c*/ 	.word	0x00000000
        /*0010*/ 	.short	0x0003
        /*0012*/ 	.short	0x0014
        /*0014*/ 	.byte	0x00, 0xf0, 0x11, 0x00


	//----- nvinfo : EIATTR_KPARAM_INFO
	.align		4
.L_9:
        /*0018*/ 	.byte	0x04, 0x17
        /*001a*/ 	.short	(.L_11 - .L_10)
.L_10:
        /*001c*/ 	.word	0x00000000
        /*0020*/ 	.short	0x0002
        /*0022*/ 	.short	0x0010
        /*0024*/ 	.byte	0x00, 0xf0, 0x11, 0x00


	//----- nvinfo : EIATTR_KPARAM_INFO
	.align		4
.L_11:
        /*0028*/ 	.byte	0x04, 0x17
        /*002a*/ 	.short	(.L_13 - .L_12)
.L_12:
        /*002c*/ 	.word	0x00000000
        /*0030*/ 	.short	0x0001
        /*0032*/ 	.short	0x0008
        /*0034*/ 	.byte	0x00, 0xf5, 0x21, 0x00


	//----- nvinfo : EIATTR_KPARAM_INFO
	.align		4
.L_13:
        /*0038*/ 	.byte	0x04, 0x17
        /*003a*/ 	.short	(.L_15 - .L_14)
.L_14:
        /*003c*/ 	.word	0x00000000
        /*0040*/ 	.short	0x0000
        /*0042*/ 	.short	0x0000
        /*0044*/ 	.byte	0x00, 0xf5, 0x21, 0x00


	//----- nvinfo : EIATTR_SPARSE_MMA_MASK
	.align		4
.L_15:
        /*0048*/ 	.byte	0x03, 0x50
        /*004a*/ 	.short	0x0000


	//----- nvinfo : EIATTR_MAXREG_COUNT
	.align		4
        /*004c*/ 	.byte	0x03, 0x1b
        /*004e*/ 	.short	0x00ff


	//----- nvinfo : EIATTR_MERCURY_ISA_VERSION
	.align		4
        /*0050*/ 	.byte	0x03, 0x5f
        /*0052*/ 	.short	0x0101


	//----- nvinfo : EIATTR_VRC_CTA_INIT_COUNT
	.align		4
        /*0054*/ 	.byte	0x02, 0x4a
	.zero		1
	.zero		1


	//----- nvinfo : EIATTR_EXIT_INSTR_OFFSETS
	.align		4
        /*0058*/ 	.byte	0x04, 0x1c
        /*005a*/ 	.short	(.L_17 - .L_16)


	//   ....[0]....
.L_16:
        /*005c*/ 	.word	0x000000c0


	//   ....[1]....
        /*0060*/ 	.word	0x00000160


	//----- nvinfo : EIATTR_CBANK_PARAM_SIZE
	.align		4
.L_17:
        /*0064*/ 	.byte	0x03, 0x19
        /*0066*/ 	.short	0x0018


	//----- nvinfo : EIATTR_PARAM_CBANK
	.align		4
        /*0068*/ 	.byte	0x04, 0x0a
        /*006a*/ 	.short	(.L_19 - .L_18)
	.align		4
.L_18:
        /*006c*/ 	.word	index@(.nv.constant0._Z12gpuTransposePfS_ii)
        /*0070*/ 	.short	0x0380
        /*0072*/ 	.short	0x0018


	//----- nvinfo : EIATTR_SW_WAR
	.align		4
.L_19:
        /*0074*/ 	.byte	0x04, 0x36
        /*0076*/ 	.short	(.L_21 - .L_20)
.L_20:
        /*0078*/ 	.word	0x00000008
.L_21:


//--------------------- .nv.callgraph             --------------------------
	.section	.nv.callgraph,"",@"SHT_CUDA_CALLGRAPH"
	.align	4
	.sectionentsize	8
	.align		4
        /*0000*/ 	.word	0x00000000
	.align		4
        /*0004*/ 	.word	0xffffffff
	.align		4
        /*0008*/ 	.word	0x00000000
	.align		4
        /*000c*/ 	.word	0xfffffffe
	.align		4
        /*0010*/ 	.word	0x00000000
	.align		4
        /*0014*/ 	.word	0xfffffffd
	.align		4
        /*0018*/ 	.word	0x00000000
	.align		4
        /*001c*/ 	.word	0xfffffffc


//--------------------- .text._Z12gpuTransposePfS_ii --------------------------
	.section	.text._Z12gpuTransposePfS_ii,"ax",@progbits
	.align	128
        .global         _Z12gpuTransposePfS_ii
        .type           _Z12gpuTransposePfS_ii,@function
        .size           _Z12gpuTransposePfS_ii,(.L_x_1 - _Z12gpuTransposePfS_ii)
        .other          _Z12gpuTransposePfS_ii,@"STO_CUDA_ENTRY STV_DEFAULT"
_Z12gpuTransposePfS_ii:
.text._Z12gpuTransposePfS_ii:
[----:B------:R-:W-:Y:S01]  /*0000*/  LDC R1, c[0x0][0x37c] ;  /* 0x0000df00ff017b82 */ /* 0x000fe20000000800 */
[----:B------:R-:W0:Y:S07]  /*0010*/  S2R R2, SR_TID.Y ;  /* 0x0000000000027919 */ /* 0x000e2e0000002200 */
[----:B------:R-:W1:Y:S01]  /*0020*/  LDC R0, c[0x0][0x360] ;  /* 0x0000d800ff007b82 */ /* 0x000e620000000800 */
[----:B------:R-:W2:Y:S01]  /*0030*/  LDCU.64 UR6, c[0x0][0x390] ;  /* 0x00007200ff0677ac */ /* 0x000ea20008000a00 */
[----:B------:R-:W1:Y:S06]  /*0040*/  S2R R3, SR_TID.X ;  /* 0x0000000000037919 */ /* 0x000e6c0000002100 */
[----:B------:R-:W0:Y:S08]  /*0050*/  S2UR UR5, SR_CTAID.Y ;  /* 0x00000000000579c3 */ /* 0x000e300000002600 */
[----:B------:R-:W0:Y:S08]  /*0060*/  LDC R7, c[0x0][0x364] ;  /* 0x0000d900ff077b82 */ /* 0x000e300000000800 */
[----:B------:R-:W1:Y:S01]  /*0070*/  S2UR UR4, SR_CTAID.X ;  /* 0x00000000000479c3 */ /* 0x000e620000002500 */
[----:B0-----:R-:W-:-:S05]  /*0080*/  IMAD R7, R7, UR5, R2 ;  /* 0x0000000507077c24 */ /* 0x001fca000f8e0202 */
[----:B--2---:R-:W-:Y:S01]  /*0090*/  ISETP.GE.AND P0, PT, R7, UR6, PT ;  /* 0x0000000607007c0c */ /* 0x004fe2000bf06270 */
[----:B-1----:R-:W-:-:S05]  /*00a0*/  IMAD R0, R0, UR4, R3 ;  /* 0x0000000400007c24 */ /* 0x002fca000f8e0203 */
[----:B------:R-:W-:-:S13]  /*00b0*/  ISETP.GE.OR P0, PT, R0, UR7, P0 ;  /* 0x0000000700007c0c */ /* 0x000fda0008706670 */
[----:B------:R-:W-:Y:S05]  /*00c0*/  @P0 EXIT ;  /* 0x000000000000094d */ /* 0x000fea0003800000 */
[----:B------:R-:W0:Y:S01]  /*00d0*/  LDC.64 R2, c[0x0][0x380] ;  /* 0x0000e000ff027b82 */ /* 0x000e220000000a00 */
[----:B------:R-:W1:Y:S01]  /*00e0*/  LDCU.64 UR4, c[0x0][0x358] ;  /* 0x00006b00ff0477ac */ /* 0x000e620008000a00 */
[----:B------:R-:W-:-:S04]  /*00f0*/  IMAD R5, R7, UR7, R0 ;  /* 0x0000000707057c24 */ /* 0x000fc8000f8e0200 */
[----:B0-----:R-:W-:Y:S02]  /*0100*/  IMAD.WIDE.U32 R2, R5, 0x4, R2 ;  /* 0x0000000405027825 */ /* 0x001fe400078e0002 */
[----:B------:R-:W0:Y:S04]  /*0110*/  LDC.64 R4, c[0x0][0x388] ;  /* 0x0000e200ff047b82 */ /* 0x000e280000000a00 */
[----:B-1----:R-:W2:Y:S01]  /*0120*/  LDG.E R3, desc[UR4][R2.64] ;  /* 0x0000000402037981 */ /* 0x002ea2000c1e1900 */
[----:B------:R-:W-:-:S04]  /*0130*/  IMAD R7, R0, UR6, R7 ;  /* 0x0000000600077c24 */ /* 0x000fc8000f8e0207 */
[----:B0-----:R-:W-:-:S05]  /*0140*/  IMAD.WIDE.U32 R4, R7, 0x4, R4 ;  /* 0x0000000407047825 */ /* 0x001fca00078e0004 */
[----:B--2---:R-:W-:Y:S01]  /*0150*/  STG.E desc[UR4][R4.64], R3 ;  /* 0x0000000304007986 */ /* 0x004fe2000c101904 */
[----:B------:R-:W-:Y:S05]  /*0160*/  EXIT ;  /* 0x000000000000794d */ /* 0x000fea0003800000 */
.L_x_0:
[----:B------:R-:W-:-:S00]  /*0170*/  BRA `(.L_x_0) ;  /* 0xfffffffc00fc7947 */ /* 0x000fc0000383ffff */
[----:B------:R-:W-:-:S00]  /*0180*/  NOP ;  /* 0x0000000000007918 */ /* 0x000fc00000000000 */
[----:B------:R-:W-:-:S00]  /*0190*/  NOP ;  /* 0x0000000000007918 */ /* 0x000fc00000000000 */
[----:B------:R-:W-:-:S00]  /*01a0*/  NOP ;  /* 0x0000000000007918 */ /* 0x000fc00000000000 */
[----:B------:R-:W-:-:S00]  /*01b0*/  NOP ;  /* 0x0000000000007918 */ /* 0x000fc00000000000 */
[----:B------:R-:W-:-:S00]  /*01c0*/  NOP ;  /* 0x0000000000007918 */ /* 0x000fc00000000000 */
[----:B------:R-:W-:-:S00]  /*01d0*/  NOP ;  /* 0x0000000000007918 */ /* 0x000fc00000000000 */
[----:B------:R-:W-:-:S00]  /*01e0*/  NOP ;  /* 0x0000000000007918 */ /* 0x000fc00000000000 */
[----:B------:R-:W-:-:S00]  /*01f0*/  NOP ;  /* 0x0000000000007918 */ /* 0x000fc00000000000 */
.L_x_1:


//--------------------- .nv.shared.reserved.0     --------------------------
	.section	.nv.shared.reserved.0,"aw",@nobits
	.weak		__nv_reservedSMEM_offset_0_alias
	.size		__nv_reservedSMEM_offset_0_alias, 0, 64
	.other		__nv_reservedSMEM_offset_0_alias,@"STO_CUDA_RESERVED_SHARED STV_DEFAULT"
__nv_reservedSMEM_offset_0_alias:
	.zero		0
	.zero		64


//--------------------- .nv.constant0._Z12gpuTransposePfS_ii --------------------------
	.section	.nv.constant0._Z12gpuTransposePfS_ii,"a",@progbits
	.sectionflags	@""
	.align	4
.nv.constant0._Z12gpuTransposePfS_ii:
	.zero		920


//--------------------- SYMBOLS --------------------------

	.type		.nv.reservedSmem.offset0,@object
	.size		.nv.reservedSmem.offset0,0x4
